	.headerflags	@"EF_CUDA_TEXMODE_UNIFIED EF_CUDA_64BIT_ADDRESS EF_CUDA_ACCELERATORS EF_CUDA_SM90 EF_CUDA_VIRTUAL_SM(EF_CUDA_SM90)"
	.elftype	@"ET_EXEC"


//--------------------- .nv.info                  --------------------------
	.section	.nv.info,"",@"SHT_CUDA_INFO"
	.align	4


	//----- nvinfo : EIATTR_REGCOUNT
	.align		4
        /*0000*/ 	.byte	0x04, 0x2f
        /*0002*/ 	.short	(.L_6 - .L_5)
	.align		4
.L_5:
        /*0004*/ 	.word	index@(triton_poi_fused_convolution_max_unpool2d_18)
        /*0008*/ 	.word	0x00000020


	//----- nvinfo : EIATTR_MIN_STACK_SIZE
	.align		4
.L_6:
        /*000c*/ 	.byte	0x04, 0x12
        /*000e*/ 	.short	(.L_8 - .L_7)
	.align		4
.L_7:
        /*0010*/ 	.word	index@(triton_poi_fused_convolution_max_unpool2d_18)
        /*0014*/ 	.word	0x00000000


	//----- nvinfo : EIATTR_FRAME_SIZE
	.align		4
.L_8:
        /*0018*/ 	.byte	0x04, 0x11
        /*001a*/ 	.short	(.L_10 - .L_9)
	.align		4
.L_9:
        /*001c*/ 	.word	index@(triton_poi_fused_convolution_max_unpool2d_18)
        /*0020*/ 	.word	0x00000000


	//----- nvinfo : EIATTR_MIN_STACK_SIZE
	.align		4
.L_10:
        /*0024*/ 	.byte	0x04, 0x12
        /*0026*/ 	.short	(.L_12 - .L_11)
	.align		4
.L_11:
        /*0028*/ 	.word	index@(triton_poi_fused_convolution_max_unpool2d_18)
        /*002c*/ 	.word	0x00000000
.L_12:


//--------------------- .nv.info.triton_poi_fused_convolution_max_unpool2d_18 --------------------------
	.section	.nv.info.triton_poi_fused_convolution_max_unpool2d_18,"",@"SHT_CUDA_INFO"
	.sectionflags	@""
	.align	4


	//----- nvinfo : EIATTR_CUDA_API_VERSION
	.align		4
        /*0000*/ 	.byte	0x04, 0x37
        /*0002*/ 	.short	(.L_14 - .L_13)
.L_13:
        /*0004*/ 	.word	0x0000007c


	//----- nvinfo : EIATTR_KPARAM_INFO
	.align		4
.L_14:
        /*0008*/ 	.byte	0x04, 0x17
        /*000a*/ 	.short	(.L_16 - .L_15)
.L_15:
        /*000c*/ 	.word	0x00000000
        /*0010*/ 	.short	0x0008
        /*0012*/ 	.short	0x0040
        /*0014*/ 	.byte	0x00, 0xf0, 0x11, 0x00


	//----- nvinfo : EIATTR_KPARAM_INFO
	.align		4
.L_16:
        /*0018*/ 	.byte	0x04, 0x17
        /*001a*/ 	.short	(.L_18 - .L_17)
.L_17:
        /*001c*/ 	.word	0x00000000
        /*0020*/ 	.short	0x0007
        /*0022*/ 	.short	0x0038
        /*0024*/ 	.byte	0x00, 0xf4, 0x21, 0x00


	//----- nvinfo : EIATTR_KPARAM_INFO
	.align		4
.L_18:
        /*0028*/ 	.byte	0x04, 0x17
        /*002a*/ 	.short	(.L_20 - .L_19)
.L_19:
        /*002c*/ 	.word	0x00000000
        /*0030*/ 	.short	0x0006
        /*0032*/ 	.short	0x0030
        /*0034*/ 	.byte	0x00, 0xf4, 0x21, 0x00


	//----- nvinfo : EIATTR_KPARAM_INFO
	.align		4
.L_20:
        /*0038*/ 	.byte	0x04, 0x17
        /*003a*/ 	.short	(.L_22 - .L_21)
.L_21:
        /*003c*/ 	.word	0x00000000
        /*0040*/ 	.short	0x0005
        /*0042*/ 	.short	0x0028
        /*0044*/ 	.byte	0x00, 0xf4, 0x21, 0x00


	//----- nvinfo : EIATTR_KPARAM_INFO
	.align		4
.L_22:
        /*0048*/ 	.byte	0x04, 0x17
        /*004a*/ 	.short	(.L_24 - .L_23)
.L_23:
        /*004c*/ 	.word	0x00000000
        /*0050*/ 	.short	0x0004
        /*0052*/ 	.short	0x0020
        /*0054*/ 	.byte	0x00, 0xf4, 0x21, 0x00


	//----- nvinfo : EIATTR_KPARAM_INFO
	.align		4
.L_24:
        /*0058*/ 	.byte	0x04, 0x17
        /*005a*/ 	.short	(.L_26 - .L_25)
.L_25:
        /*005c*/ 	.word	0x00000000
        /*0060*/ 	.short	0x0003
        /*0062*/ 	.short	0x0018
        /*0064*/ 	.byte	0x00, 0xf4, 0x21, 0x00


	//----- nvinfo : EIATTR_KPARAM_INFO
	.align		4
.L_26:
        /*0068*/ 	.byte	0x04, 0x17
        /*006a*/ 	.short	(.L_28 - .L_27)
.L_27:
        /*006c*/ 	.word	0x00000000
        /*0070*/ 	.short	0x0002
        /*0072*/ 	.short	0x0010
        /*0074*/ 	.byte	0x00, 0xf4, 0x21, 0x00


	//----- nvinfo : EIATTR_KPARAM_INFO
	.align		4
.L_28:
        /*0078*/ 	.byte	0x04, 0x17
        /*007a*/ 	.short	(.L_30 - .L_29)
.L_29:
        /*007c*/ 	.word	0x00000000
        /*0080*/ 	.short	0x0001
        /*0082*/ 	.short	0x0008
        /*0084*/ 	.byte	0x00, 0xf4, 0x21, 0x00


	//----- nvinfo : EIATTR_KPARAM_INFO
	.align		4
.L_30:
        /*0088*/ 	.byte	0x04, 0x17
        /*008a*/ 	.short	(.L_32 - .L_31)
.L_31:
        /*008c*/ 	.word	0x00000000
        /*0090*/ 	.short	0x0000
        /*0092*/ 	.short	0x0000
        /*0094*/ 	.byte	0x00, 0xf4, 0x21, 0x00


	//----- nvinfo : EIATTR_SPARSE_MMA_MASK
	.align		4
.L_32:
        /*0098*/ 	.byte	0x03, 0x50
        /*009a*/ 	.short	0x0000


	//----- nvinfo : EIATTR_MAXREG_COUNT
	.align		4
        /*009c*/ 	.byte	0x03, 0x1b
        /*009e*/ 	.short	0x00ff


	//----- nvinfo : EIATTR_EXTERNS
	.align		4
        /*00a0*/ 	.byte	0x04, 0x0f
        /*00a2*/ 	.short	(.L_34 - .L_33)


	//   ....[0]....
	.align		4
.L_33:
        /*00a4*/ 	.word	index@(__assertfail)


	//----- nvinfo : EIATTR_SYSCALL_OFFSETS
	.align		4
.L_34:
        /*00a8*/ 	.byte	0x04, 0x46
        /*00aa*/ 	.short	(.L_36 - .L_35)


	//   ....[0]....
.L_35:
        /*00ac*/ 	.word	0x00000450


	//----- nvinfo : EIATTR_EXIT_INSTR_OFFSETS
	.align		4
.L_36:
        /*00b0*/ 	.byte	0x04, 0x1c
        /*00b2*/ 	.short	(.L_38 - .L_37)


	//   ....[0]....
.L_37:
        /*00b4*/ 	.word	0x000007a0


	//----- nvinfo : EIATTR_REQNTID
	.align		4
.L_38:
        /*00b8*/ 	.byte	0x04, 0x10
        /*00ba*/ 	.short	(.L_40 - .L_39)
.L_39:
        /*00bc*/ 	.word	0x00000100
        /*00c0*/ 	.word	0x00000001
        /*00c4*/ 	.word	0x00000001


	//----- nvinfo : EIATTR_CRS_STACK_SIZE
	.align		4
.L_40:
        /*00c8*/ 	.byte	0x04, 0x1e
        /*00ca*/ 	.short	(.L_42 - .L_41)
.L_41:
        /*00cc*/ 	.word	0x00000000


	//----- nvinfo : EIATTR_CBANK_PARAM_SIZE
	.align		4
.L_42:
        /*00d0*/ 	.byte	0x03, 0x19
        /*00d2*/ 	.short	0x0044


	//----- nvinfo : EIATTR_PARAM_CBANK
	.align		4
        /*00d4*/ 	.byte	0x04, 0x0a
        /*00d6*/ 	.short	(.L_44 - .L_43)
	.align		4
.L_43:
        /*00d8*/ 	.word	index@(.nv.constant0.triton_poi_fused_convolution_max_unpool2d_18)
        /*00dc*/ 	.short	0x0210
        /*00de*/ 	.short	0x0044


	//----- nvinfo : EIATTR_SW_WAR
	.align		4
.L_44:
        /*00e0*/ 	.byte	0x04, 0x36
        /*00e2*/ 	.short	(.L_46 - .L_45)
.L_45:
        /*00e4*/ 	.word	0x00000008
.L_46:


//--------------------- .nv.callgraph             --------------------------
	.section	.nv.callgraph,"",@"SHT_CUDA_CALLGRAPH"
	.align	4
	.sectionentsize	8
	.align		4
        /*0000*/ 	.word	0x00000000
	.align		4
        /*0004*/ 	.word	0xffffffff
	.align		4
        /*0008*/ 	.word	index@(triton_poi_fused_convolution_max_unpool2d_18)
	.align		4
        /*000c*/ 	.word	index@(__assertfail)
	.align		4
        /*0010*/ 	.word	0x00000000
	.align		4
        /*0014*/ 	.word	0xfffffffe
	.align		4
        /*0018*/ 	.word	0x00000000
	.align		4
        /*001c*/ 	.word	0xfffffffd
	.align		4
        /*0020*/ 	.word	0x00000000
	.align		4
        /*0024*/ 	.word	0xfffffffc


//--------------------- .nv.constant4             --------------------------
	.section	.nv.constant4,"a",@progbits
	.align	8
	.align		8
.nv.constant4:
        /*0000*/ 	.dword	__assertfail
	.align		8
        /*0008*/ 	.dword	assertFunc_0
	.align		8
        /*0010*/ 	.dword	assertFile_0
	.align		8
        /*0018*/ 	.dword	assertMessage_0
	.align		8
        /*0020*/ 	.dword	_$_str
	.align		8
        /*0028*/ 	.dword	_$_str_$_2


//--------------------- .text.triton_poi_fused_convolution_max_unpool2d_18 --------------------------
	.section	.text.triton_poi_fused_convolution_max_unpool2d_18,"ax",@progbits
	.sectionflags	@"SHF_BARRIERS=1"
	.align	128
        .global         triton_poi_fused_convolution_max_unpool2d_18
        .type           triton_poi_fused_convolution_max_unpool2d_18,@function
        .size           triton_poi_fused_convolution_max_unpool2d_18,(.L_x_2 - triton_poi_fused_convolution_max_unpool2d_18)
        .other          triton_poi_fused_convolution_max_unpool2d_18,@"STO_CUDA_ENTRY STV_DEFAULT"
triton_poi_fused_convolution_max_unpool2d_18:
.text.triton_poi_fused_convolution_max_unpool2d_18:
[----:B------:R-:W0:Y:S01]  /*0000*/  LDC R1, c[0x0][0x28] ;  /* 0x00000a00ff017b82 */ /* 0x000e220000000800 */
[----:B------:R-:W1:Y:S07]  /*0010*/  S2R R23, SR_TID.X ;  /* 0x0000000000177919 */ /* 0x000e6e0000002100 */
[----:B------:R-:W2:Y:S01]  /*0020*/  LDC.64 R4, c[0x0][0x220] ;  /* 0x00008800ff047b82 */ /* 0x000ea20000000a00 */
[----:B------:R-:W-:Y:S01]  /*0030*/  ULDC.64 UR4, c[0x0][0x208] ;  /* 0x0000820000047ab9 */ /* 0x000fe20000000a00 */
[----:B------:R-:W3:Y:S06]  /*0040*/  S2R R7, SR_CTAID.X ;  /* 0x0000000000077919 */ /* 0x000eec0000002500 */
[----:B------:R-:W4:Y:S08]  /*0050*/  LDC.64 R8, c[0x0][0x240] ;  /* 0x00009000ff087b82 */ /* 0x000f300000000a00 */
[----:B------:R-:W4:Y:S08]  /*0060*/  LDC.64 R20, c[0x0][0x228] ;  /* 0x00008a00ff147b82 */ /* 0x000f300000000a00 */
[----:B------:R-:W4:Y:S01]  /*0070*/  LDC.64 R12, c[0x0][0x230] ;  /* 0x00008c00ff0c7b82 */ /* 0x000f220000000a00 */
[----:B-1----:R-:W-:-:S07]  /*0080*/  IMAD.SHL.U32 R22, R23, 0x2, RZ ;  /* 0x0000000217167824 */ /* 0x002fce00078e00ff */
[----:B------:R-:W1:Y:S01]  /*0090*/  LDC.64 R10, c[0x0][0x238] ;  /* 0x00008e00ff0a7b82 */ /* 0x000e620000000a00 */
[----:B---3--:R-:W-:Y:S02]  /*00a0*/  SHF.R.S32.HI R0, RZ, 0x16, R7 ;  /* 0x00000016ff007819 */ /* 0x008fe40000011407 */
[----:B------:R-:W-:-:S05]  /*00b0*/  LOP3.LUT R22, R22, 0x1fe, RZ, 0xc0, !PT ;  /* 0x000001fe16167812 */ /* 0x000fca00078ec0ff */
[----:B------:R-:W3:Y:S01]  /*00c0*/  LDC.64 R14, c[0x0][0x210] ;  /* 0x00008400ff0e7b82 */ /* 0x000ee20000000a00 */
[----:B------:R-:W-:-:S04]  /*00d0*/  IMAD R3, R7, 0x200, R22 ;  /* 0x0000020007037824 */ /* 0x000fc800078e0216 */
[----:B--2---:R-:W-:-:S03]  /*00e0*/  IMAD.WIDE R4, R3, 0x8, R4 ;  /* 0x0000000803047825 */ /* 0x004fc600078e0204 */
[----:B------:R-:W2:Y:S03]  /*00f0*/  LDC.64 R18, c[0x0][0x218] ;  /* 0x00008600ff127b82 */ /* 0x000ea60000000a00 */
[----:B------:R-:W2:Y:S01]  /*0100*/  LDG.E.128 R4, desc[UR4][R4.64] ;  /* 0x0000000404047981 */ /* 0x000ea2000c1e1d00 */
[----:B------:R-:W-:-:S04]  /*0110*/  SGXT R0, R0, 0x1 ;  /* 0x000000010000781a */ /* 0x000fc80000000200 */
[----:B------:R-:W-:-:S04]  /*0120*/  LEA.HI R0, R0, R3, RZ, 0xa ;  /* 0x0000000300007211 */ /* 0x000fc800078f50ff */
[----:B------:R-:W-:-:S04]  /*0130*/  SHF.R.S32.HI R0, RZ, 0xa, R0 ;  /* 0x0000000aff007819 */ /* 0x000fc80000011400 */
[----:B------:R-:W-:-:S04]  /*0140*/  LEA.HI R2, R0, R0, RZ, 0x6 ;  /* 0x0000000000027211 */ /* 0x000fc800078f30ff */
[----:B------:R-:W-:-:S05]  /*0150*/  LOP3.LUT R17, R2, 0xffffffc0, RZ, 0xc0, !PT ;  /* 0xffffffc002117812 */ /* 0x000fca00078ec0ff */
[----:B------:R-:W-:Y:S02]  /*0160*/  IMAD.IADD R17, R0, 0x1, -R17 ;  /* 0x0000000100117824 */ /* 0x000fe400078e0a11 */
[----:B---3--:R-:W-:-:S04]  /*0170*/  IMAD.WIDE R14, R3, 0x4, R14 ;  /* 0x00000004030e7825 */ /* 0x008fc800078e020e */
[C---:B----4-:R-:W-:Y:S01]  /*0180*/  IMAD.WIDE R8, R17.reuse, 0x4, R8 ;  /* 0x0000000411087825 */ /* 0x050fe200078e0208 */
[----:B------:R-:W5:Y:S03]  /*0190*/  LDG.E.64 R2, desc[UR4][R14.64] ;  /* 0x000000040e027981 */ /* 0x000f66000c1e1b00 */
[C---:B0-----:R-:W-:Y:S02]  /*01a0*/  IMAD.WIDE R20, R17.reuse, 0x4, R20 ;  /* 0x0000000411147825 */ /* 0x041fe400078e0214 */
[----:B------:R-:W5:Y:S02]  /*01b0*/  LDG.E.EL R9, desc[UR4][R8.64] ;  /* 0x0000000408097981 */ /* 0x000f64000c2e1900 */
[----:B------:R-:W-:-:S04]  /*01c0*/  IMAD.WIDE R12, R17, 0x4, R12 ;  /* 0x00000004110c7825 */ /* 0x000fc800078e020c */
[----:B-1----:R-:W-:-:S04]  /*01d0*/  IMAD.WIDE R10, R17, 0x4, R10 ;  /* 0x00000004110a7825 */ /* 0x002fc800078e020a */
[----:B--2---:R-:W-:Y:S01]  /*01e0*/  IMAD.WIDE R24, R17, 0x4, R18 ;  /* 0x0000000411187825 */ /* 0x004fe200078e0212 */
[----:B------:R-:W5:Y:S04]  /*01f0*/  LDG.E.EL R16, desc[UR4][R10.64] ;  /* 0x000000040a107981 */ /* 0x000f68000c2e1900 */
[----:B------:R-:W5:Y:S04]  /*0200*/  LDG.E.EL R18, desc[UR4][R20.64] ;  /* 0x0000000414127981 */ /* 0x000f68000c2e1900 */
[----:B------:R-:W5:Y:S04]  /*0210*/  LDG.E.EL R17, desc[UR4][R12.64] ;  /* 0x000000040c117981 */ /* 0x000f68000c2e1900 */
[----:B------:R0:W5:Y:S02]  /*0220*/  LDG.E.EL R19, desc[UR4][R24.64] ;  /* 0x0000000418137981 */ /* 0x000164000c2e1900 */
[----:B0-----:R-:W-:-:S05]  /*0230*/  IMAD.SHL.U32 R25, R0, 0x1000, RZ ;  /* 0x0000100000197824 */ /* 0x001fca00078e00ff */
[----:B------:R-:W-:Y:S02]  /*0240*/  SHF.R.S32.HI R27, RZ, 0x1f, R25 ;  /* 0x0000001fff1b7819 */ /* 0x000fe40000011419 */
[----:B------:R-:W-:Y:S02]  /*0250*/  IADD3 R0, P1, R6, R25, RZ ;  /* 0x0000001906007210 */ /* 0x000fe40007f3e0ff */
[----:B------:R-:W-:-:S03]  /*0260*/  IADD3 R29, P0, R4, R25, RZ ;  /* 0x00000019041d7210 */ /* 0x000fc60007f1e0ff */
[----:B------:R-:W-:Y:S01]  /*0270*/  IMAD.X R6, R7, 0x1, R27, P1 ;  /* 0x0000000107067824 */ /* 0x000fe200008e061b */
[----:B------:R-:W-:-:S04]  /*0280*/  IADD3.X R4, R5, R27, RZ, P0, !PT ;  /* 0x0000001b05047210 */ /* 0x000fc800007fe4ff */
[----:B------:R-:W-:Y:S02]  /*0290*/  SHF.R.U32.HI R24, RZ, 0xb, R4 ;  /* 0x0000000bff187819 */ /* 0x000fe40000011604 */
[----:B------:R-:W-:Y:S02]  /*02a0*/  SHF.R.U32.HI R27, RZ, 0xb, R6 ;  /* 0x0000000bff1b7819 */ /* 0x000fe40000011606 */
[----:B------:R-:W-:Y:S02]  /*02b0*/  LOP3.LUT R24, R24, 0x100000, RZ, 0xc0, !PT ;  /* 0x0010000018187812 */ /* 0x000fe400078ec0ff */
[----:B------:R-:W-:Y:S02]  /*02c0*/  LOP3.LUT R27, R27, 0x100000, RZ, 0xc0, !PT ;  /* 0x001000001b1b7812 */ /* 0x000fe400078ec0ff */
[----:B------:R-:W-:Y:S02]  /*02d0*/  IADD3 R24, P0, R24, R29, RZ ;  /* 0x0000001d18187210 */ /* 0x000fe40007f1e0ff */
[----:B------:R-:W-:-:S03]  /*02e0*/  IADD3 R27, P1, R27, R0, RZ ;  /* 0x000000001b1b7210 */ /* 0x000fc60007f3e0ff */
[----:B------:R-:W-:Y:S01]  /*02f0*/  IMAD.X R25, RZ, RZ, R4, P0 ;  /* 0x000000ffff197224 */ /* 0x000fe200000e0604 */
[----:B------:R-:W-:Y:S01]  /*0300*/  LOP3.LUT R4, R24, R27, RZ, 0xfc, !PT ;  /* 0x0000001b18047212 */ /* 0x000fe200078efcff */
[----:B------:R-:W-:-:S03]  /*0310*/  IMAD.X R0, RZ, RZ, R6, P1 ;  /* 0x000000ffff007224 */ /* 0x000fc600008e0606 */
[----:B------:R-:W-:Y:S02]  /*0320*/  ISETP.GE.U32.AND P0, PT, R4, 0x100000, PT ;  /* 0x001000000400780c */ /* 0x000fe40003f06070 */
[----:B------:R-:W-:-:S04]  /*0330*/  LOP3.LUT R4, R25, R0, RZ, 0xfc, !PT ;  /* 0x0000000019047212 */ /* 0x000fc800078efcff */
[----:B------:R-:W-:-:S13]  /*0340*/  ISETP.GE.U32.AND.EX P0, PT, R4, RZ, PT, P0 ;  /* 0x000000ff0400720c */ /* 0x000fda0003f06100 */
[----:B------:R-:W-:Y:S05]  /*0350*/  @!P0 BRA `(.L_x_0) ;  /* 0x0000000000408947 */ /* 0x000fea0003800000 */
[----:B------:R-:W-:Y:S01]  /*0360*/  MOV R28, 0x0 ;  /* 0x00000000001c7802 */ /* 0x000fe20000000f00 */
[----:B------:R-:W-:Y:S01]  /*0370*/  ULDC.64 UR6, c[0x4][0x18] ;  /* 0x0100060000067ab9 */ /* 0x000fe20000000a00 */
[----:B------:R-:W-:Y:S01]  /*0380*/  ULDC.64 UR8, c[0x4][0x8] ;  /* 0x0100020000087ab9 */ /* 0x000fe20000000a00 */
[----:B------:R-:W-:Y:S01]  /*0390*/  MOV R4, UR6 ;  /* 0x0000000600047c02 */ /* 0x000fe20008000f00 */
[----:B------:R-:W-:Y:S01]  /*03a0*/  IMAD.U32 R5, RZ, RZ, UR7 ;  /* 0x00000007ff057e24 */ /* 0x000fe2000f8e00ff */
[----:B------:R-:W-:Y:S01]  /*03b0*/  ULDC.64 UR6, c[0x4][0x10] ;  /* 0x0100040000067ab9 */ /* 0x000fe20000000a00 */
[----:B------:R-:W0:Y:S01]  /*03c0*/  LDC.64 R28, c[0x4][R28] ;  /* 0x010000001c1c7b82 */ /* 0x000e220000000a00 */
[----:B------:R-:W-:Y:S01]  /*03d0*/  HFMA2.MMA R13, -RZ, RZ, 0, 0 ;  /* 0x00000000ff0d7435 */ /* 0x000fe200000001ff */
[----:B------:R-:W-:Y:S01]  /*03e0*/  IMAD.U32 R6, RZ, RZ, UR6 ;  /* 0x00000006ff067e24 */ /* 0x000fe2000f8e00ff */
[----:B------:R-:W-:Y:S01]  /*03f0*/  MOV R10, UR8 ;  /* 0x00000008000a7c02 */ /* 0x000fe20008000f00 */
[----:B------:R-:W-:-:S08]  /*0400*/  IMAD.U32 R7, RZ, RZ, UR7 ;  /* 0x00000007ff077e24 */ /* 0x000fd0000f8e00ff */
[----:B------:R-:W-:Y:S01]  /*0410*/  LEPC R20, `(.L_x_0) ;  /* 0x000000004014794e */ /* 0x000fe20000000000 */
[----:B------:R-:W-:Y:S02]  /*0420*/  IMAD.U32 R11, RZ, RZ, UR9 ;  /* 0x00000009ff0b7e24 */ /* 0x000fe4000f8e00ff */
[----:B------:R-:W-:Y:S02]  /*0430*/  IMAD.MOV.U32 R8, RZ, RZ, 0x28 ;  /* 0x00000028ff087424 */ /* 0x000fe400078e00ff */
[----:B------:R-:W-:-:S07]  /*0440*/  IMAD.MOV.U32 R12, RZ, RZ, 0x1 ;  /* 0x00000001ff0c7424 */ /* 0x000fce00078e00ff */
[----:B0----5:R-:W-:Y:S05]  /*0450*/  CALL.ABS.NOINC R28 ;  /* 0x000000001c007343 */ /* 0x021fea0003c00000 */
.L_x_0:
[----:B-----5:R-:W-:Y:S01]  /*0460*/  FADD R17, R17, 9.9999997473787516356e-06 ;  /* 0x3727c5ac11117421 */ /* 0x020fe20000000000 */
[----:B------:R-:W0:Y:S01]  /*0470*/  S2R R11, SR_CgaCtaId ;  /* 0x00000000000b7919 */ /* 0x000e220000008800 */
[----:B------:R-:W-:Y:S02]  /*0480*/  IMAD.MOV.U32 R7, RZ, RZ, 0x3e800000 ;  /* 0x3e800000ff077424 */ /* 0x000fe400078e00ff */
[--C-:B------:R-:W-:Y:S01]  /*0490*/  FADD R3, R3, R19.reuse ;  /* 0x0000001303037221 */ /* 0x100fe20000000000 */
[----:B------:R-:W1:Y:S01]  /*04a0*/  MUFU.SQRT R4, R17 ;  /* 0x0000001100047308 */ /* 0x000e620000002000 */
[----:B------:R-:W-:Y:S05]  /*04b0*/  WARPSYNC.ALL ;  /* 0x0000000000007948 */ /* 0x000fea0003800000 */
[----:B------:R-:W-:Y:S01]  /*04c0*/  BAR.SYNC.DEFER_BLOCKING 0x0 ;  /* 0x0000000000007b1d */ /* 0x000fe20000010000 */
[----:B------:R-:W-:Y:S01]  /*04d0*/  FADD R2, R2, R19 ;  /* 0x0000001302027221 */ /* 0x000fe20000000000 */
[----:B------:R-:W-:Y:S01]  /*04e0*/  FADD R5, -R18, R3 ;  /* 0x0000000312057221 */ /* 0x000fe20000000100 */
[----:B------:R-:W-:-:S02]  /*04f0*/  MOV R8, 0x400 ;  /* 0x0000040000087802 */ /* 0x000fc40000000f00 */
[----:B------:R-:W-:Y:S01]  /*0500*/  FADD R18, -R18, R2 ;  /* 0x0000000212127221 */ /* 0x000fe20000000100 */
[----:B------:R-:W-:Y:S01]  /*0510*/  ULDC.64 UR6, c[0x0][0x248] ;  /* 0x0000920000067ab9 */ /* 0x000fe20000000a00 */
[----:B------:R-:W-:Y:S02]  /*0520*/  LOP3.LUT R23, R23, 0xff, RZ, 0xc0, !PT ;  /* 0x000000ff17177812 */ /* 0x000fe400078ec0ff */
[C---:B-1----:R-:W-:Y:S02]  /*0530*/  FSETP.GT.AND P0, PT, R4.reuse, 8.50705917302346158658e+37, PT ;  /* 0x7e8000000400780b */ /* 0x042fe40003f04000 */
[C---:B------:R-:W-:Y:S02]  /*0540*/  FSETP.GEU.AND P1, PT, R4.reuse, 1.175494350822287508e-38, PT ;  /* 0x008000000400780b */ /* 0x040fe40003f2e000 */
[----:B------:R-:W-:Y:S01]  /*0550*/  FSEL R7, R7, 1, P0 ;  /* 0x3f80000007077808 */ /* 0x000fe20000000000 */
[----:B------:R-:W-:Y:S08]  /*0560*/  STG.E.64 desc[UR4][R14.64], R2 ;  /* 0x000000020e007986 */ /* 0x000ff0000c101b04 */
[----:B------:R-:W-:Y:S01]  /*0570*/  @P0 FMUL R4, R4, 0.25 ;  /* 0x3e80000004040820 */ /* 0x000fe20000400000 */
[----:B0-----:R-:W-:Y:S01]  /*0580*/  PRMT R8, R11, 0x654, R8 ;  /* 0x000006540b087816 */ /* 0x001fe20000000008 */
[----:B------:R-:W-:-:S02]  /*0590*/  @!P1 FMUL R7, R7, 16777216 ;  /* 0x4b80000007079820 */ /* 0x000fc40000400000 */
[----:B------:R-:W-:Y:S02]  /*05a0*/  @!P1 FMUL R4, R4, 16777216 ;  /* 0x4b80000004049820 */ /* 0x000fe40000400000 */
[C---:B------:R-:W-:Y:S02]  /*05b0*/  IMAD R11, R22.reuse, 0x8, R8 ;  /* 0x00000008160b7824 */ /* 0x040fe400078e0208 */
[----:B------:R0:W1:Y:S02]  /*05c0*/  MUFU.RCP R6, R4 ;  /* 0x0000000400067308 */ /* 0x0000640000001000 */
[----:B------:R-:W-:Y:S01]  /*05d0*/  IMAD R22, R22, -0x4, R11 ;  /* 0xfffffffc16167824 */ /* 0x000fe200078e020b */
[----:B0-----:R-:W-:-:S04]  /*05e0*/  LEA R4, P0, R24, UR6, 0x2 ;  /* 0x0000000618047c11 */ /* 0x001fc8000f8010ff */
[----:B------:R-:W-:Y:S01]  /*05f0*/  LEA.HI.X R25, R24, UR7, R25, 0x2, P0 ;  /* 0x0000000718197c11 */ /* 0x000fe200080f1419 */
[----:B-1----:R-:W-:Y:S01]  /*0600*/  FMUL R6, R6, R7 ;  /* 0x0000000706067220 */ /* 0x002fe20000400000 */
[----:B------:R-:W-:-:S03]  /*0610*/  LEA R10, P0, R27, UR6, 0x2 ;  /* 0x000000061b0a7c11 */ /* 0x000fc6000f8010ff */
[-C--:B------:R-:W-:Y:S01]  /*0620*/  FMUL R18, R18, R6.reuse ;  /* 0x0000000612127220 */ /* 0x080fe20000400000 */
[----:B------:R-:W-:Y:S01]  /*0630*/  FMUL R6, R5, R6 ;  /* 0x0000000605067220 */ /* 0x000fe20000400000 */
[----:B------:R-:W-:Y:S01]  /*0640*/  LEA.HI.X R7, R27, UR7, R0, 0x2, P0 ;  /* 0x000000071b077c11 */ /* 0x000fe200080f1400 */
[C---:B------:R-:W-:Y:S02]  /*0650*/  IMAD R0, R23.reuse, 0x8, R8 ;  /* 0x0000000817007824 */ /* 0x040fe400078e0208 */
[C-C-:B------:R-:W-:Y:S01]  /*0660*/  FFMA R18, R16.reuse, R18, R9.reuse ;  /* 0x0000001210127223 */ /* 0x140fe20000000009 */
[----:B------:R-:W-:Y:S01]  /*0670*/  FFMA R9, R16, R6, R9 ;  /* 0x0000000610097223 */ /* 0x000fe20000000009 */
[----:B------:R-:W-:Y:S01]  /*0680*/  MOV R5, R25 ;  /* 0x0000001900057202 */ /* 0x000fe20000000f00 */
[----:B------:R-:W-:Y:S02]  /*0690*/  IMAD.MOV.U32 R6, RZ, RZ, R10 ;  /* 0x000000ffff067224 */ /* 0x000fe400078e000a */
[C---:B------:R-:W-:Y:S01]  /*06a0*/  FSETP.GEU.AND P0, PT, R18.reuse, RZ, PT ;  /* 0x000000ff1200720b */ /* 0x040fe20003f0e000 */
[----:B------:R-:W-:Y:S01]  /*06b0*/  IMAD R23, R23, -0x4, R0 ;  /* 0xfffffffc17177824 */ /* 0x000fe200078e0200 */
[----:B------:R-:W-:Y:S01]  /*06c0*/  FSETP.GEU.AND P1, PT, R9, RZ, PT ;  /* 0x000000ff0900720b */ /* 0x000fe20003f2e000 */
[----:B------:R-:W-:Y:S01]  /*06d0*/  STS.128 [R11], R4 ;  /* 0x000000040b007388 */ /* 0x000fe20000000c00 */
[----:B------:R-:W-:-:S02]  /*06e0*/  FSEL R18, R18, RZ, P0 ;  /* 0x000000ff12127208 */ /* 0x000fc40000000000 */
[----:B------:R-:W-:Y:S01]  /*06f0*/  FSEL R19, R9, RZ, P1 ;  /* 0x000000ff09137208 */ /* 0x000fe20000800000 */
[----:B------:R-:W-:Y:S06]  /*0700*/  BAR.SYNC.DEFER_BLOCKING 0x0 ;  /* 0x0000000000007b1d */ /* 0x000fec0000010000 */
[----:B------:R-:W-:Y:S04]  /*0710*/  LDS.64 R2, [R0] ;  /* 0x0000000000027984 */ /* 0x000fe80000000a00 */
[----:B------:R-:W-:Y:S01]  /*0720*/  LDS.64 R8, [R0+0x800] ;  /* 0x0008000000087984 */ /* 0x000fe20000000a00 */
[----:B------:R-:W-:Y:S06]  /*0730*/  BAR.SYNC.DEFER_BLOCKING 0x0 ;  /* 0x0000000000007b1d */ /* 0x000fec0000010000 */
[----:B------:R-:W-:Y:S02]  /*0740*/  STS.64 [R22], R18 ;  /* 0x0000001216007388 */ /* 0x000fe40000000a00 */
[----:B------:R-:W-:Y:S06]  /*0750*/  BAR.SYNC.DEFER_BLOCKING 0x0 ;  /* 0x0000000000007b1d */ /* 0x000fec0000010000 */
[----:B------:R-:W0:Y:S04]  /*0760*/  LDS R13, [R23] ;  /* 0x00000000170d7984 */ /* 0x000e280000000800 */
[----:B------:R-:W1:Y:S04]  /*0770*/  LDS R5, [R23+0x400] ;  /* 0x0004000017057984 */ /* 0x000e680000000800 */
[----:B0-----:R-:W-:Y:S04]  /*0780*/  STG.E desc[UR4][R2.64], R13 ;  /* 0x0000000d02007986 */ /* 0x001fe8000c101904 */
[----:B-1----:R-:W-:Y:S01]  /*0790*/  STG.E desc[UR4][R8.64], R5 ;  /* 0x0000000508007986 */ /* 0x002fe2000c101904 */
[----:B------:R-:W-:Y:S05]  /*07a0*/  EXIT ;  /* 0x000000000000794d */ /* 0x000fea0003800000 */
.L_x_1:
[----:B------:R-:W-:-:S00]  /*07b0*/  BRA `(.L_x_1) ;  /* 0xfffffffc00fc7947 */ /* 0x000fc0000383ffff */
[----:B------:R-:W-:-:S00]  /*07c0*/  NOP ;  /* 0x0000000000007918 */ /* 0x000fc00000000000 */
        /* <DEDUP_REMOVED lines=11> */
.L_x_2:


//--------------------- .nv.global.init           --------------------------
	.section	.nv.global.init,"aw",@progbits
.nv.global.init:
	.type		assertFunc_0,@object
	.size		assertFunc_0,(_$_str - assertFunc_0)
assertFunc_0:
        /*0000*/ 	.byte	0x75, 0x6e, 0x6b, 0x6e, 0x6f, 0x77, 0x6e, 0x00
	.type		_$_str,@object
	.size		_$_str,(_$_str_$_2 - _$_str)
_$_str:
        /*0008*/ 	.byte	0x5f, 0x5f, 0x43, 0x55, 0x44, 0x41, 0x5f, 0x46, 0x54, 0x5a, 0x00
	.type		_$_str_$_2,@object
	.size		_$_str_$_2,(assertMessage_0 - _$_str_$_2)
_$_str_$_2:
        /*0013*/ 	.byte	0x5f, 0x5f, 0x43, 0x55, 0x44, 0x41, 0x5f, 0x50, 0x52, 0x45, 0x43, 0x5f, 0x53, 0x51, 0x52, 0x54
        /*0023*/ 	.byte	0x00
	.type		assertMessage_0,@object
	.size		assertMessage_0,(assertFile_0 - assertMessage_0)
assertMessage_0:
        /*0024*/ 	.byte	0x69, 0x6e, 0x64, 0x65, 0x78, 0x20, 0x6f, 0x75, 0x74, 0x20, 0x6f, 0x66, 0x20, 0x62, 0x6f, 0x75
        /*0034*/ 	.byte	0x6e, 0x64, 0x73, 0x3a, 0x20, 0x30, 0x20, 0x3c, 0x3d, 0x20, 0x74, 0x6d, 0x70, 0x39, 0x20, 0x3c
        /*0044*/ 	.byte	0x20, 0x31, 0x30, 0x34, 0x38, 0x35, 0x37, 0x36, 0x00
	.type		assertFile_0,@object
	.size		assertFile_0,(.L_1 - assertFile_0)
assertFile_0:
        /*004d*/ 	.byte	0x69, 0x6e, 0x64, 0x75, 0x63, 0x74, 0x6f, 0x72, 0x5f, 0x63, 0x61, 0x63, 0x68, 0x65, 0x2f, 0x64
        /*005d*/ 	.byte	0x74, 0x2f, 0x63, 0x64, 0x74, 0x74, 0x6a, 0x62, 0x61, 0x74, 0x64, 0x73, 0x68, 0x76, 0x64, 0x6e
        /*006d*/ 	.byte	0x73, 0x37, 0x6c, 0x70, 0x76, 0x77, 0x64, 0x74, 0x77, 0x63, 0x7a, 0x74, 0x79, 0x36, 0x66, 0x75
        /*007d*/ 	.byte	0x79, 0x76, 0x6f, 0x71, 0x6c, 0x79, 0x69, 0x67, 0x6c, 0x34, 0x72, 0x6f, 0x6a, 0x63, 0x79, 0x68
        /*008d*/ 	.byte	0x79, 0x36, 0x75, 0x72, 0x6f, 0x32, 0x2e, 0x70, 0x79, 0x00
.L_1:


//--------------------- .nv.shared.triton_poi_fused_convolution_max_unpool2d_18 --------------------------
	.section	.nv.shared.triton_poi_fused_convolution_max_unpool2d_18,"aw",@nobits
	.sectionflags	@""
	.align	16
	.zero		1024


//--------------------- .nv.constant0.triton_poi_fused_convolution_max_unpool2d_18 --------------------------
	.section	.nv.constant0.triton_poi_fused_convolution_max_unpool2d_18,"a",@progbits
	.sectionflags	@""
	.align	4
.nv.constant0.triton_poi_fused_convolution_max_unpool2d_18:
	.zero		596


//--------------------- SYMBOLS --------------------------

	.type		__assertfail,@function
